//
// Generated by NVIDIA NVVM Compiler
//
// Compiler Build ID: CL-36424714
// Cuda compilation tools, release 13.0, V13.0.88
// Based on NVVM 20.0.0
//

.version 9.0
.target sm_100
.address_size 64

	// .globl	_Z14matrixMultiplyPfPKfS1_ii

.visible .entry _Z14matrixMultiplyPfPKfS1_ii(
	.param .u64 .ptr .align 1 _Z14matrixMultiplyPfPKfS1_ii_param_0,
	.param .u64 .ptr .align 1 _Z14matrixMultiplyPfPKfS1_ii_param_1,
	.param .u64 .ptr .align 1 _Z14matrixMultiplyPfPKfS1_ii_param_2,
	.param .u32 _Z14matrixMultiplyPfPKfS1_ii_param_3,
	.param .u32 _Z14matrixMultiplyPfPKfS1_ii_param_4
)
{
	.reg .pred 	%p<13>;
	.reg .b32 	%r<40>;
	.reg .b32 	%f<68>;
	.reg .b64 	%rd<67>;

	ld.param.u64 	%rd14, [_Z14matrixMultiplyPfPKfS1_ii_param_1];
	ld.param.u64 	%rd15, [_Z14matrixMultiplyPfPKfS1_ii_param_2];
	ld.param.u32 	%r18, [_Z14matrixMultiplyPfPKfS1_ii_param_3];
	ld.param.u32 	%r17, [_Z14matrixMultiplyPfPKfS1_ii_param_4];
	cvta.to.global.u64 	%rd1, %rd15;
	cvta.to.global.u64 	%rd2, %rd14;
	mov.u32 	%r19, %ctaid.y;
	mov.u32 	%r20, %ntid.y;
	mov.u32 	%r21, %tid.y;
	mad.lo.s32 	%r1, %r19, %r20, %r21;
	mov.u32 	%r22, %ctaid.x;
	mov.u32 	%r23, %ntid.x;
	mov.u32 	%r24, %tid.x;
	mad.lo.s32 	%r2, %r22, %r23, %r24;
	setp.ge.s32 	%p1, %r1, %r18;
	setp.ge.s32 	%p2, %r2, %r17;
	or.pred  	%p3, %p1, %p2;
	@%p3 bra 	$L__BB0_14;
	setp.lt.s32 	%p4, %r17, 1;
	mov.f32 	%f67, 0f00000000;
	@%p4 bra 	$L__BB0_13;
	mul.lo.s32 	%r3, %r17, %r1;
	and.b32  	%r4, %r17, 7;
	setp.lt.u32 	%p5, %r17, 8;
	mov.f32 	%f67, 0f00000000;
	mov.b32 	%r38, 0;
	@%p5 bra 	$L__BB0_5;
	and.b32  	%r38, %r17, 2147483640;
	neg.s32 	%r36, %r38;
	mul.wide.u32 	%rd16, %r17, 4;
	add.s64 	%rd3, %rd1, %rd16;
	mul.wide.u32 	%rd17, %r17, 8;
	add.s64 	%rd4, %rd1, %rd17;
	mul.wide.u32 	%rd18, %r17, 12;
	add.s64 	%rd5, %rd1, %rd18;
	mul.wide.u32 	%rd19, %r17, 16;
	add.s64 	%rd6, %rd1, %rd19;
	mul.wide.u32 	%rd20, %r17, 20;
	add.s64 	%rd7, %rd1, %rd20;
	mul.wide.u32 	%rd21, %r17, 24;
	add.s64 	%rd8, %rd1, %rd21;
	mul.wide.u32 	%rd22, %r17, 28;
	add.s64 	%rd9, %rd1, %rd22;
	mul.wide.u32 	%rd23, %r3, 4;
	add.s64 	%rd24, %rd23, %rd2;
	add.s64 	%rd66, %rd24, 16;
	mov.f32 	%f67, 0f00000000;
	mov.u32 	%r35, %r2;
$L__BB0_4:
	.pragma "nounroll";
	mul.wide.s32 	%rd25, %r35, 4;
	add.s64 	%rd26, %rd3, %rd25;
	add.s64 	%rd27, %rd4, %rd25;
	add.s64 	%rd28, %rd5, %rd25;
	add.s64 	%rd29, %rd6, %rd25;
	add.s64 	%rd30, %rd7, %rd25;
	add.s64 	%rd31, %rd8, %rd25;
	add.s64 	%rd32, %rd9, %rd25;
	add.s64 	%rd33, %rd1, %rd25;
	ld.global.f32 	%f17, [%rd66+-16];
	ld.global.f32 	%f18, [%rd33];
	fma.rn.f32 	%f19, %f17, %f18, %f67;
	ld.global.f32 	%f20, [%rd66+-12];
	ld.global.f32 	%f21, [%rd26];
	fma.rn.f32 	%f22, %f20, %f21, %f19;
	ld.global.f32 	%f23, [%rd66+-8];
	ld.global.f32 	%f24, [%rd27];
	fma.rn.f32 	%f25, %f23, %f24, %f22;
	ld.global.f32 	%f26, [%rd66+-4];
	ld.global.f32 	%f27, [%rd28];
	fma.rn.f32 	%f28, %f26, %f27, %f25;
	ld.global.f32 	%f29, [%rd66];
	ld.global.f32 	%f30, [%rd29];
	fma.rn.f32 	%f31, %f29, %f30, %f28;
	ld.global.f32 	%f32, [%rd66+4];
	ld.global.f32 	%f33, [%rd30];
	fma.rn.f32 	%f34, %f32, %f33, %f31;
	ld.global.f32 	%f35, [%rd66+8];
	ld.global.f32 	%f36, [%rd31];
	fma.rn.f32 	%f37, %f35, %f36, %f34;
	ld.global.f32 	%f38, [%rd66+12];
	ld.global.f32 	%f39, [%rd32];
	fma.rn.f32 	%f67, %f38, %f39, %f37;
	add.s32 	%r36, %r36, 8;
	shl.b32 	%r26, %r17, 3;
	add.s32 	%r35, %r35, %r26;
	add.s64 	%rd66, %rd66, 32;
	setp.ne.s32 	%p6, %r36, 0;
	@%p6 bra 	$L__BB0_4;
$L__BB0_5:
	setp.eq.s32 	%p7, %r4, 0;
	@%p7 bra 	$L__BB0_13;
	and.b32  	%r12, %r17, 3;
	setp.lt.u32 	%p8, %r4, 4;
	@%p8 bra 	$L__BB0_8;
	add.s32 	%r27, %r38, %r3;
	mul.wide.u32 	%rd34, %r27, 4;
	add.s64 	%rd35, %rd2, %rd34;
	ld.global.f32 	%f41, [%rd35];
	mad.lo.s32 	%r28, %r38, %r17, %r2;
	mul.wide.s32 	%rd36, %r28, 4;
	add.s64 	%rd37, %rd1, %rd36;
	ld.global.f32 	%f42, [%rd37];
	fma.rn.f32 	%f43, %f41, %f42, %f67;
	cvt.u64.u32 	%rd38, %r3;
	cvt.u64.u32 	%rd39, %r38;
	add.s64 	%rd40, %rd39, %rd38;
	shl.b64 	%rd41, %rd40, 2;
	add.s64 	%rd42, %rd2, %rd41;
	ld.global.f32 	%f44, [%rd42+4];
	mul.wide.u32 	%rd43, %r17, 4;
	add.s64 	%rd44, %rd37, %rd43;
	ld.global.f32 	%f45, [%rd44];
	fma.rn.f32 	%f46, %f44, %f45, %f43;
	ld.global.f32 	%f47, [%rd42+8];
	add.s64 	%rd45, %rd44, %rd43;
	ld.global.f32 	%f48, [%rd45];
	fma.rn.f32 	%f49, %f47, %f48, %f46;
	ld.global.f32 	%f50, [%rd42+12];
	add.s64 	%rd46, %rd45, %rd43;
	ld.global.f32 	%f51, [%rd46];
	fma.rn.f32 	%f67, %f50, %f51, %f49;
	add.s32 	%r38, %r38, 4;
$L__BB0_8:
	setp.eq.s32 	%p9, %r12, 0;
	@%p9 bra 	$L__BB0_13;
	setp.eq.s32 	%p10, %r12, 1;
	@%p10 bra 	$L__BB0_11;
	add.s32 	%r29, %r38, %r3;
	mul.wide.u32 	%rd47, %r29, 4;
	add.s64 	%rd48, %rd2, %rd47;
	ld.global.f32 	%f53, [%rd48];
	mad.lo.s32 	%r30, %r38, %r17, %r2;
	mul.wide.s32 	%rd49, %r30, 4;
	add.s64 	%rd50, %rd1, %rd49;
	ld.global.f32 	%f54, [%rd50];
	fma.rn.f32 	%f55, %f53, %f54, %f67;
	cvt.u64.u32 	%rd51, %r3;
	cvt.u64.u32 	%rd52, %r38;
	add.s64 	%rd53, %rd52, %rd51;
	shl.b64 	%rd54, %rd53, 2;
	add.s64 	%rd55, %rd2, %rd54;
	ld.global.f32 	%f56, [%rd55+4];
	mul.wide.u32 	%rd56, %r17, 4;
	add.s64 	%rd57, %rd50, %rd56;
	ld.global.f32 	%f57, [%rd57];
	fma.rn.f32 	%f67, %f56, %f57, %f55;
	add.s32 	%r38, %r38, 2;
$L__BB0_11:
	and.b32  	%r31, %r17, 1;
	setp.eq.b32 	%p11, %r31, 1;
	not.pred 	%p12, %p11;
	@%p12 bra 	$L__BB0_13;
	add.s32 	%r32, %r38, %r3;
	mul.wide.u32 	%rd58, %r32, 4;
	add.s64 	%rd59, %rd2, %rd58;
	ld.global.f32 	%f58, [%rd59];
	mad.lo.s32 	%r33, %r38, %r17, %r2;
	mul.wide.s32 	%rd60, %r33, 4;
	add.s64 	%rd61, %rd1, %rd60;
	ld.global.f32 	%f59, [%rd61];
	fma.rn.f32 	%f67, %f58, %f59, %f67;
$L__BB0_13:
	ld.param.u64 	%rd65, [_Z14matrixMultiplyPfPKfS1_ii_param_0];
	mad.lo.s32 	%r34, %r17, %r1, %r2;
	cvta.to.global.u64 	%rd62, %rd65;
	mul.wide.s32 	%rd63, %r34, 4;
	add.s64 	%rd64, %rd62, %rd63;
	st.global.f32 	[%rd64], %f67;
$L__BB0_14:
	ret;

}


// ===== COMPILED SASS (sm_100) =====

	.target	sm_100

	.elftype	@"ET_EXEC"


//--------------------- .note.nv.tkinfo           --------------------------
	.section	.note.nv.tkinfo,"",@"SHT_NOTE"
	.sectionflags	@"SHF_NOTE_NV_TKINFO"
	.tkinfo
        /*0018*/ 	.word	0x00000002
        /*0030*/ 	.string	""
        /*0030*/ 	.string	"ptxas"
        /*0030*/ 	.string	"Cuda compilation tools, release 13.0, V13.0.88"
        /*0030*/ 	.string	"Build cuda_13.0.r13.0/compiler.36424714_0"
        /*0030*/ 	.string	"-arch sm_100 -m 64 "



//--------------------- .note.nv.cuinfo           --------------------------
	.section	.note.nv.cuinfo,"",@"SHT_NOTE"
	.sectionflags	@"SHF_NOTE_NV_CUINFO"
        /*0018*/ 	.short	0x0002
        /*001a*/ 	.short	0x0064
        /*001c*/ 	.short	0x0082
	.zero		2


//--------------------- .nv.info                  --------------------------
	.section	.nv.info,"",@"SHT_CUDA_INFO"
	.align	4


	//----- nvinfo : EIATTR_REGCOUNT
	.align		4
        /*0000*/ 	.byte	0x04, 0x2f
        /*0002*/ 	.short	(.L_1 - .L_0)
	.align		4
.L_0:
        /*0004*/ 	.word	index@(_Z14matrixMultiplyPfPKfS1_ii)
        /*0008*/ 	.word	0x0000001e


	//----- nvinfo : EIATTR_FRAME_SIZE
	.align		4
.L_1:
        /*000c*/ 	.byte	0x04, 0x11
        /*000e*/ 	.short	(.L_3 - .L_2)
	.align		4
.L_2:
        /*0010*/ 	.word	index@(_Z14matrixMultiplyPfPKfS1_ii)
        /*0014*/ 	.word	0x00000000


	//----- nvinfo : EIATTR_MIN_STACK_SIZE
	.align		4
.L_3:
        /*0018*/ 	.byte	0x04, 0x12
        /*001a*/ 	.short	(.L_5 - .L_4)
	.align		4
.L_4:
        /*001c*/ 	.word	index@(_Z14matrixMultiplyPfPKfS1_ii)
        /*0020*/ 	.word	0x00000000
.L_5:


//--------------------- .nv.compat                --------------------------
	.section	.nv.compat,"",@"SHT_CUDA_COMPAT_INFO"
	.align	4
        /*0000*/ 	.byte	0x02, 0x09, 0x00, 0x00, 0x02, 0x02, 0x01, 0x00, 0x02, 0x05, 0x05, 0x00, 0x03, 0x07, 0x01, 0x01
        /*0010*/ 	.byte	0x02, 0x03, 0x00, 0x00, 0x02, 0x06, 0x01, 0x00, 0x04, 0x0b, 0x08, 0x00, 0x09, 0x00, 0x00, 0x00
        /*0020*/ 	.byte	0x00, 0x00, 0x00, 0x00


//--------------------- .nv.info._Z14matrixMultiplyPfPKfS1_ii --------------------------
	.section	.nv.info._Z14matrixMultiplyPfPKfS1_ii,"",@"SHT_CUDA_INFO"
	.sectionflags	@""
	.align	4


	//----- nvinfo : EIATTR_CUDA_API_VERSION
	.align		4
        /*0000*/ 	.byte	0x04, 0x37
        /*0002*/ 	.short	(.L_7 - .L_6)
.L_6:
        /*0004*/ 	.word	0x00000082


	//----- nvinfo : EIATTR_KPARAM_INFO
	.align		4
.L_7:
        /*0008*/ 	.byte	0x04, 0x17
        /*000a*/ 	.short	(.L_9 - .L_8)
.L_8:
        /*000c*/ 	.word	0x00000000
        /*0010*/ 	.short	0x0004
        /*0012*/ 	.short	0x001c
        /*0014*/ 	.byte	0x00, 0xf0, 0x11, 0x00


	//----- nvinfo : EIATTR_KPARAM_INFO
	.align		4
.L_9:
        /*0018*/ 	.byte	0x04, 0x17
        /*001a*/ 	.short	(.L_11 - .L_10)
.L_10:
        /*001c*/ 	.word	0x00000000
        /*0020*/ 	.short	0x0003
        /*0022*/ 	.short	0x0018
        /*0024*/ 	.byte	0x00, 0xf0, 0x11, 0x00


	//----- nvinfo : EIATTR_KPARAM_INFO
	.align		4
.L_11:
        /*0028*/ 	.byte	0x04, 0x17
        /*002a*/ 	.short	(.L_13 - .L_12)
.L_12:
        /*002c*/ 	.word	0x00000000
        /*0030*/ 	.short	0x0002
        /*0032*/ 	.short	0x0010
        /*0034*/ 	.byte	0x00, 0xf5, 0x21, 0x00


	//----- nvinfo : EIATTR_KPARAM_INFO
	.align		4
.L_13:
        /*0038*/ 	.byte	0x04, 0x17
        /*003a*/ 	.short	(.L_15 - .L_14)
.L_14:
        /*003c*/ 	.word	0x00000000
        /*0040*/ 	.short	0x0001
        /*0042*/ 	.short	0x0008
        /*0044*/ 	.byte	0x00, 0xf5, 0x21, 0x00


	//----- nvinfo : EIATTR_KPARAM_INFO
	.align		4
.L_15:
        /*0048*/ 	.byte	0x04, 0x17
        /*004a*/ 	.short	(.L_17 - .L_16)
.L_16:
        /*004c*/ 	.word	0x00000000
        /*0050*/ 	.short	0x0000
        /*0052*/ 	.short	0x0000
        /*0054*/ 	.byte	0x00, 0xf5, 0x21, 0x00


	//----- nvinfo : EIATTR_SPARSE_MMA_MASK
	.align		4
.L_17:
        /*0058*/ 	.byte	0x03, 0x50
        /*005a*/ 	.short	0x0000


	//----- nvinfo : EIATTR_MAXREG_COUNT
	.align		4
        /*005c*/ 	.byte	0x03, 0x1b
        /*005e*/ 	.short	0x00ff


	//----- nvinfo : EIATTR_MERCURY_ISA_VERSION
	.align		4
        /*0060*/ 	.byte	0x03, 0x5f
        /*0062*/ 	.short	0x0101


	//----- nvinfo : EIATTR_VRC_CTA_INIT_COUNT
	.align		4
        /*0064*/ 	.byte	0x02, 0x4a
	.zero		1
	.zero		1


	//----- nvinfo : EIATTR_EXIT_INSTR_OFFSETS
	.align		4
        /*0068*/ 	.byte	0x04, 0x1c
        /*006a*/ 	.short	(.L_19 - .L_18)


	//   ....[0]....
.L_18:
        /*006c*/ 	.word	0x000000c0


	//   ....[1]....
        /*0070*/ 	.word	0x00000af0


	//----- nvinfo : EIATTR_CBANK_PARAM_SIZE
	.align		4
.L_19:
        /*0074*/ 	.byte	0x03, 0x19
        /*0076*/ 	.short	0x0020


	//----- nvinfo : EIATTR_PARAM_CBANK
	.align		4
        /*0078*/ 	.byte	0x04, 0x0a
        /*007a*/ 	.short	(.L_21 - .L_20)
	.align		4
.L_20:
        /*007c*/ 	.word	index@(.nv.constant0._Z14matrixMultiplyPfPKfS1_ii)
        /*0080*/ 	.short	0x0380
        /*0082*/ 	.short	0x0020


	//----- nvinfo : EIATTR_SW_WAR
	.align		4
.L_21:
        /*0084*/ 	.byte	0x04, 0x36
        /*0086*/ 	.short	(.L_23 - .L_22)
.L_22:
        /*0088*/ 	.word	0x00000008
.L_23:


//--------------------- .nv.callgraph             --------------------------
	.section	.nv.callgraph,"",@"SHT_CUDA_CALLGRAPH"
	.align	4
	.sectionentsize	8
	.align		4
        /*0000*/ 	.word	0x00000000
	.align		4
        /*0004*/ 	.word	0xffffffff
	.align		4
        /*0008*/ 	.word	0x00000000
	.align		4
        /*000c*/ 	.word	0xfffffffe
	.align		4
        /*0010*/ 	.word	0x00000000
	.align		4
        /*0014*/ 	.word	0xfffffffd
	.align		4
        /*0018*/ 	.word	0x00000000
	.align		4
        /*001c*/ 	.word	0xfffffffc


//--------------------- .text._Z14matrixMultiplyPfPKfS1_ii --------------------------
	.section	.text._Z14matrixMultiplyPfPKfS1_ii,"ax",@progbits
	.align	128
        .global         _Z14matrixMultiplyPfPKfS1_ii
        .type           _Z14matrixMultiplyPfPKfS1_ii,@function
        .size           _Z14matrixMultiplyPfPKfS1_ii,(.L_x_5 - _Z14matrixMultiplyPfPKfS1_ii)
        .other          _Z14matrixMultiplyPfPKfS1_ii,@"STO_CUDA_ENTRY STV_DEFAULT"
_Z14matrixMultiplyPfPKfS1_ii:
.text._Z14matrixMultiplyPfPKfS1_ii:
[----:B------:R-:W-:Y:S01]  /*0000*/  LDC R1, c[0x0][0x37c] ;  /* 0x0000df00ff017b82 */ /* 0x000fe20000000800 */
[----:B------:R-:W0:Y:S07]  /*0010*/  S2R R3, SR_TID.X ;  /* 0x0000000000037919 */ /* 0x000e2e0000002100 */
[----:B------:R-:W1:Y:S01]  /*0020*/  LDC R13, c[0x0][0x364] ;  /* 0x0000d900ff0d7b82 */ /* 0x000e620000000800 */
[----:B------:R-:W2:Y:S01]  /*0030*/  LDCU.64 UR18, c[0x0][0x398] ;  /* 0x00007300ff1277ac */ /* 0x000ea20008000a00 */
[----:B------:R-:W1:Y:S06]  /*0040*/  S2R R2, SR_TID.Y ;  /* 0x0000000000027919 */ /* 0x000e6c0000002200 */
[----:B------:R-:W0:Y:S08]  /*0050*/  S2UR UR5, SR_CTAID.X ;  /* 0x00000000000579c3 */ /* 0x000e300000002500 */
[----:B------:R-:W0:Y:S08]  /*0060*/  LDC R0, c[0x0][0x360] ;  /* 0x0000d800ff007b82 */ /* 0x000e300000000800 */
[----:B------:R-:W1:Y:S01]  /*0070*/  S2UR UR4, SR_CTAID.Y ;  /* 0x00000000000479c3 */ /* 0x000e620000002600 */
[----:B0-----:R-:W-:-:S05]  /*0080*/  IMAD R0, R0, UR5, R3 ;  /* 0x0000000500007c24 */ /* 0x001fca000f8e0203 */
[----:B--2---:R-:W-:Y:S01]  /*0090*/  ISETP.GE.AND P0, PT, R0, UR19, PT ;  /* 0x0000001300007c0c */ /* 0x004fe2000bf06270 */
[----:B-1----:R-:W-:-:S05]  /*00a0*/  IMAD R13, R13, UR4, R2 ;  /* 0x000000040d0d7c24 */ /* 0x002fca000f8e0202 */
[----:B------:R-:W-:-:S13]  /*00b0*/  ISETP.GE.OR P0, PT, R13, UR18, P0 ;  /* 0x000000120d007c0c */ /* 0x000fda0008706670 */
[----:B------:R-:W-:Y:S05]  /*00c0*/  @P0 EXIT ;  /* 0x000000000000094d */ /* 0x000fea0003800000 */
[----:B------:R-:W-:Y:S01]  /*00d0*/  UISETP.GE.AND UP0, UPT, UR19, 0x1, UPT ;  /* 0x000000011300788c */ /* 0x000fe2000bf06270 */
[----:B------:R-:W-:Y:S01]  /*00e0*/  HFMA2 R12, -RZ, RZ, 0, 0 ;  /* 0x00000000ff0c7431 */ /* 0x000fe200000001ff */
[----:B------:R-:W0:Y:S07]  /*00f0*/  LDCU.64 UR16, c[0x0][0x358] ;  /* 0x00006b00ff1077ac */ /* 0x000e2e0008000a00 */
[----:B------:R-:W-:Y:S05]  /*0100*/  BRA.U !UP0, `(.L_x_0) ;  /* 0x0000000908687547 */ /* 0x000fea000b800000 */
[----:B------:R-:W-:Y:S02]  /*0110*/  UISETP.GE.U32.AND UP1, UPT, UR19, 0x8, UPT ;  /* 0x000000081300788c */ /* 0x000fe4000bf26070 */
[----:B------:R-:W-:Y:S01]  /*0120*/  IMAD R5, R13, UR19, RZ ;  /* 0x000000130d057c24 */ /* 0x000fe2000f8e02ff */
[----:B------:R-:W-:Y:S01]  /*0130*/  ULOP3.LUT UR18, UR19, 0x7, URZ, 0xc0, !UPT ;  /* 0x0000000713127892 */ /* 0x000fe2000f8ec0ff */
[----:B------:R-:W-:Y:S01]  /*0140*/  MOV R12, RZ ;  /* 0x000000ff000c7202 */ /* 0x000fe20000000f00 */
[----:B------:R-:W-:Y:S02]  /*0150*/  UMOV UR4, URZ ;  /* 0x000000ff00047c82 */ /* 0x000fe40008000000 */
[----:B------:R-:W-:Y:S02]  /*0160*/  UISETP.NE.AND UP0, UPT, UR18, URZ, UPT ;  /* 0x000000ff1200728c */ /* 0x000fe4000bf05270 */
[----:B------:R-:W-:Y:S09]  /*0170*/  BRA.U !UP1, `(.L_x_1) ;  /* 0x0000000509047547 */ /* 0x000ff2000b800000 */
[----:B------:R-:W1:Y:S01]  /*0180*/  LDC.64 R2, c[0x0][0x388] ;  /* 0x0000e200ff027b82 */ /* 0x000e620000000a00 */
[----:B------:R-:W2:Y:S01]  /*0190*/  LDCU.64 UR20, c[0x0][0x390] ;  /* 0x00007200ff1477ac */ /* 0x000ea20008000a00 */
[----:B------:R-:W-:Y:S02]  /*01a0*/  MOV R12, RZ ;  /* 0x000000ff000c7202 */ /* 0x000fe40000000f00 */
[----:B------:R-:W-:Y:S01]  /*01b0*/  MOV R14, R0 ;  /* 0x00000000000e7202 */ /* 0x000fe20000000f00 */
[----:B------:R-:W-:-:S04]  /*01c0*/  ULOP3.LUT UR4, UR19, 0x7ffffff8, URZ, 0xc0, !UPT ;  /* 0x7ffffff813047892 */ /* 0x000fc8000f8ec0ff */
[----:B------:R-:W-:Y:S02]  /*01d0*/  UIADD3 UR5, UPT, UPT, -UR4, URZ, URZ ;  /* 0x000000ff04057290 */ /* 0x000fe4000fffe1ff */
[----:B--2---:R-:W-:Y:S02]  /*01e0*/  UIMAD.WIDE.U32 UR6, UR19, 0xc, UR20 ;  /* 0x0000000c130678a5 */ /* 0x004fe4000f8e0014 */
[----:B------:R-:W-:Y:S02]  /*01f0*/  UIMAD.WIDE.U32 UR8, UR19, 0x10, UR20 ;  /* 0x00000010130878a5 */ /* 0x000fe4000f8e0014 */
[----:B------:R-:W-:Y:S01]  /*0200*/  UIMAD.WIDE.U32 UR10, UR19, 0x14, UR20 ;  /* 0x00000014130a78a5 */ /* 0x000fe2000f8e0014 */
[----:B-1----:R-:W-:Y:S01]  /*0210*/  IMAD.WIDE.U32 R2, R5, 0x4, R2 ;  /* 0x0000000405027825 */ /* 0x002fe200078e0002 */
[----:B------:R-:W-:Y:S02]  /*0220*/  UIMAD.WIDE.U32 UR12, UR19, 0x18, UR20 ;  /* 0x00000018130c78a5 */ /* 0x000fe4000f8e0014 */
[----:B------:R-:W-:Y:S01]  /*0230*/  UIMAD.WIDE.U32 UR14, UR19, 0x1c, UR20 ;  /* 0x0000001c130e78a5 */ /* 0x000fe2000f8e0014 */
[----:B------:R-:W-:-:S04]  /*0240*/  IADD3 R2, P0, PT, R2, 0x10, RZ ;  /* 0x0000001002027810 */ /* 0x000fc80007f1e0ff */
[----:B------:R-:W-:-:S09]  /*0250*/  IADD3.X R3, PT, PT, RZ, R3, RZ, P0, !PT ;  /* 0x00000003ff037210 */ /* 0x000fd200007fe4ff */
.L_x_2:
[----:B------:R-:W-:Y:S01]  /*0260*/  HFMA2 R23, -RZ, RZ, 0, 2.384185791015625e-07 ;  /* 0x00000004ff177431 */ /* 0x000fe200000001ff */
[----:B------:R-:W-:Y:S01]  /*0270*/  UIMAD.WIDE.U32 UR24, UR19, 0x4, UR20 ;  /* 0x00000004131878a5 */ /* 0x000fe2000f8e0014 */
[----:B0-----:R-:W2:Y:S01]  /*0280*/  LDG.E R21, desc[UR16][R2.64+-0x10] ;  /* 0xfffff01002157981 */ /* 0x001ea2000c1e1900 */
[----:B------:R-:W-:Y:S01]  /*0290*/  UIMAD.WIDE.U32 UR22, UR19, 0x8, UR20 ;  /* 0x00000008131678a5 */ /* 0x000fe2000f8e0014 */
[----:B------:R-:W-:Y:S01]  /*02a0*/  MOV R11, 0x4 ;  /* 0x00000004000b7802 */ /* 0x000fe20000000f00 */
[----:B------:R-:W-:Y:S01]  /*02b0*/  HFMA2 R7, -RZ, RZ, 0, 2.384185791015625e-07 ;  /* 0x00000004ff077431 */ /* 0x000fe200000001ff */
[----:B------:R-:W3:Y:S01]  /*02c0*/  LDG.E R19, desc[UR16][R2.64+-0xc] ;  /* 0xfffff41002137981 */ /* 0x000ee2000c1e1900 */
[----:B------:R-:W-:Y:S02]  /*02d0*/  MOV R8, UR24 ;  /* 0x0000001800087c02 */ /* 0x000fe40008000f00 */
[----:B------:R-:W-:Y:S01]  /*02e0*/  MOV R9, UR25 ;  /* 0x0000001900097c02 */ /* 0x000fe20008000f00 */
[C---:B------:R-:W-:Y:S01]  /*02f0*/  IMAD.WIDE R22, R14.reuse, R23, UR20 ;  /* 0x000000140e167e25 */ /* 0x040fe2000f8e0217 */
[----:B------:R-:W-:Y:S01]  /*0300*/  MOV R24, UR22 ;  /* 0x0000001600187c02 */ /* 0x000fe20008000f00 */
[----:B------:R-:W4:Y:S01]  /*0310*/  LDG.E R17, desc[UR16][R2.64+-0x8] ;  /* 0xfffff81002117981 */ /* 0x000f22000c1e1900 */
[----:B------:R-:W-:Y:S01]  /*0320*/  MOV R25, UR23 ;  /* 0x0000001700197c02 */ /* 0x000fe20008000f00 */
[----:B------:R-:W-:-:S02]  /*0330*/  IMAD.WIDE R8, R14, 0x4, R8 ;  /* 0x000000040e087825 */ /* 0x000fc400078e0208 */
[----:B------:R-:W2:Y:S02]  /*0340*/  LDG.E R22, desc[UR16][R22.64] ;  /* 0x0000001016167981 */ /* 0x000ea4000c1e1900 */
[C---:B------:R-:W-:Y:S02]  /*0350*/  IMAD.WIDE R24, R14.reuse, 0x4, R24 ;  /* 0x000000040e187825 */ /* 0x040fe400078e0218 */
[----:B------:R0:W3:Y:S02]  /*0360*/  LDG.E R20, desc[UR16][R8.64] ;  /* 0x0000001008147981 */ /* 0x0000e4000c1e1900 */
[----:B------:R-:W-:Y:S02]  /*0370*/  IMAD.MOV.U32 R5, RZ, RZ, 0x4 ;  /* 0x00000004ff057424 */ /* 0x000fe400078e00ff */
[----:B------:R-:W-:Y:S01]  /*0380*/  IMAD.WIDE R10, R14, R11, UR6 ;  /* 0x000000060e0a7e25 */ /* 0x000fe2000f8e020b */
[----:B------:R-:W4:Y:S03]  /*0390*/  LDG.E R18, desc[UR16][R24.64] ;  /* 0x0000001018127981 */ /* 0x000f26000c1e1900 */
[----:B------:R-:W-:-:S02]  /*03a0*/  HFMA2 R27, -RZ, RZ, 0, 2.384185791015625e-07 ;  /* 0x00000004ff1b7431 */ /* 0x000fc400000001ff */
[----:B------:R-:W-:Y:S01]  /*03b0*/  IMAD.WIDE R4, R14, R5, UR8 ;  /* 0x000000080e047e25 */ /* 0x000fe2000f8e0205 */
[----:B------:R1:W5:Y:S01]  /*03c0*/  LDG.E R16, desc[UR16][R10.64] ;  /* 0x000000100a107981 */ /* 0x000362000c1e1900 */
[----:B0-----:R-:W-:-:S03]  /*03d0*/  MOV R9, 0x4 ;  /* 0x0000000400097802 */ /* 0x001fc60000000f00 */
[----:B------:R-:W5:Y:S01]  /*03e0*/  LDG.E R15, desc[UR16][R2.64+-0x4] ;  /* 0xfffffc10020f7981 */ /* 0x000f62000c1e1900 */
[----:B------:R-:W-:-:S03]  /*03f0*/  IMAD.WIDE R6, R14, R7, UR10 ;  /* 0x0000000a0e067e25 */ /* 0x000fc6000f8e0207 */
[----:B------:R0:W5:Y:S01]  /*0400*/  LDG.E R4, desc[UR16][R4.64] ;  /* 0x0000001004047981 */ /* 0x000162000c1e1900 */
[----:B------:R-:W-:-:S03]  /*0410*/  IMAD.WIDE R8, R14, R9, UR12 ;  /* 0x0000000c0e087e25 */ /* 0x000fc6000f8e0209 */
[----:B------:R-:W5:Y:S01]  /*0420*/  LDG.E R23, desc[UR16][R2.64] ;  /* 0x0000001002177981 */ /* 0x000f62000c1e1900 */
[----:B-1----:R-:W-:-:S03]  /*0430*/  IMAD.WIDE R10, R14, R27, UR14 ;  /* 0x0000000e0e0a7e25 */ /* 0x002fc6000f8e021b */
[----:B------:R-:W5:Y:S04]  /*0440*/  LDG.E R7, desc[UR16][R6.64] ;  /* 0x0000001006077981 */ /* 0x000f68000c1e1900 */
[----:B------:R-:W5:Y:S04]  /*0450*/  LDG.E R24, desc[UR16][R2.64+0x4] ;  /* 0x0000041002187981 */ /* 0x000f68000c1e1900 */
[----:B------:R-:W5:Y:S04]  /*0460*/  LDG.E R8, desc[UR16][R8.64] ;  /* 0x0000001008087981 */ /* 0x000f68000c1e1900 */
[----:B------:R-:W5:Y:S04]  /*0470*/  LDG.E R25, desc[UR16][R2.64+0x8] ;  /* 0x0000081002197981 */ /* 0x000f68000c1e1900 */
[----:B------:R-:W5:Y:S04]  /*0480*/  LDG.E R10, desc[UR16][R10.64] ;  /* 0x000000100a0a7981 */ /* 0x000f68000c1e1900 */
[----:B------:R1:W5:Y:S01]  /*0490*/  LDG.E R27, desc[UR16][R2.64+0xc] ;  /* 0x00000c10021b7981 */ /* 0x000362000c1e1900 */
[----:B------:R-:W-:-:S04]  /*04a0*/  UIADD3 UR5, UPT, UPT, UR5, 0x8, URZ ;  /* 0x0000000805057890 */ /* 0x000fc8000fffe0ff */
[----:B------:R-:W-:Y:S01]  /*04b0*/  UISETP.NE.AND UP1, UPT, UR5, URZ, UPT ;  /* 0x000000ff0500728c */ /* 0x000fe2000bf25270 */
[----:B0-----:R-:W-:Y:S02]  /*04c0*/  MOV R5, UR19 ;  /* 0x0000001300057c02 */ /* 0x001fe40008000f00 */
[----:B-1----:R-:W-:Y:S02]  /*04d0*/  IADD3 R2, P0, PT, R2, 0x20, RZ ;  /* 0x0000002002027810 */ /* 0x002fe40007f1e0ff */
[----:B------:R-:W-:Y:S02]  /*04e0*/  LEA R14, R5, R14, 0x3 ;  /* 0x0000000e050e7211 */ /* 0x000fe400078e18ff */
[----:B------:R-:W-:Y:S01]  /*04f0*/  IADD3.X R3, PT, PT, RZ, R3, RZ, P0, !PT ;  /* 0x00000003ff037210 */ /* 0x000fe200007fe4ff */
[----:B--2---:R-:W-:-:S04]  /*0500*/  FFMA R22, R21, R22, R12 ;  /* 0x0000001615167223 */ /* 0x004fc8000000000c */
[----:B---3--:R-:W-:-:S04]  /*0510*/  FFMA R20, R19, R20, R22 ;  /* 0x0000001413147223 */ /* 0x008fc80000000016 */
[----:B----4-:R-:W-:-:S04]  /*0520*/  FFMA R18, R17, R18, R20 ;  /* 0x0000001211127223 */ /* 0x010fc80000000014 */
[----:B-----5:R-:W-:-:S04]  /*0530*/  FFMA R16, R15, R16, R18 ;  /* 0x000000100f107223 */ /* 0x020fc80000000012 */
[----:B------:R-:W-:-:S04]  /*0540*/  FFMA R23, R23, R4, R16 ;  /* 0x0000000417177223 */ /* 0x000fc80000000010 */
[----:B------:R-:W-:-:S04]  /*0550*/  FFMA R24, R24, R7, R23 ;  /* 0x0000000718187223 */ /* 0x000fc80000000017 */
[----:B------:R-:W-:-:S04]  /*0560*/  FFMA R8, R25, R8, R24 ;  /* 0x0000000819087223 */ /* 0x000fc80000000018 */
[----:B------:R-:W-:Y:S01]  /*0570*/  FFMA R12, R27, R10, R8 ;  /* 0x0000000a1b0c7223 */ /* 0x000fe20000000008 */
[----:B------:R-:W-:Y:S06]  /*0580*/  BRA.U UP1, `(.L_x_2) ;  /* 0xfffffffd01347547 */ /* 0x000fec000b83ffff */
.L_x_1:
[----:B------:R-:W-:Y:S05]  /*0590*/  BRA.U !UP0, `(.L_x_0) ;  /* 0x0000000508447547 */ /* 0x000fea000b800000 */
[----:B------:R-:W-:Y:S01]  /*05a0*/  UISETP.GE.U32.AND UP0, UPT, UR18, 0x4, UPT ;  /* 0x000000041200788c */ /* 0x000fe2000bf06070 */
[----:B------:R-:W-:Y:S01]  /*05b0*/  IMAD R2, R13, UR19, RZ ;  /* 0x000000130d027c24 */ /* 0x000fe2000f8e02ff */
[----:B------:R-:W-:-:S04]  /*05c0*/  ULOP3.LUT UR5, UR19, 0x3, URZ, 0xc0, !UPT ;  /* 0x0000000313057892 */ /* 0x000fc8000f8ec0ff */
[----:B------:R-:W-:-:S03]  /*05d0*/  UISETP.NE.AND UP1, UPT, UR5, URZ, UPT ;  /* 0x000000ff0500728c */ /* 0x000fc6000bf25270 */
[----:B------:R-:W-:Y:S08]  /*05e0*/  BRA.U !UP0, `(.L_x_3) ;  /* 0x00000001087c7547 */ /* 0x000ff0000b800000 */
[----:B------:R-:W1:Y:S01]  /*05f0*/  LDC.64 R6, c[0x0][0x390] ;  /* 0x0000e400ff067b82 */ /* 0x000e620000000a00 */
[----:B------:R-:W2:Y:S01]  /*0600*/  LDCU.64 UR6, c[0x0][0x388] ;  /* 0x00007100ff0677ac */ /* 0x000ea20008000a00 */
[----:B------:R-:W-:Y:S01]  /*0610*/  MOV R5, UR4 ;  /* 0x0000000400057c02 */ /* 0x000fe20008000f00 */
[----:B------:R-:W-:Y:S01]  /*0620*/  IMAD.U32 R11, RZ, RZ, UR19 ;  /* 0x00000013ff0b7e24 */ /* 0x000fe2000f8e00ff */
[C---:B------:R-:W-:Y:S02]  /*0630*/  IADD3 R3, PT, PT, R2.reuse, UR4, RZ ;  /* 0x0000000402037c10 */ /* 0x040fe4000fffe0ff */
[----:B------:R-:W-:Y:S01]  /*0640*/  IADD3 R14, P0, PT, R2, UR4, RZ ;  /* 0x00000004020e7c10 */ /* 0x000fe2000ff1e0ff */
[----:B------:R-:W-:Y:S01]  /*0650*/  IMAD R5, R5, UR19, R0 ;  /* 0x0000001305057c24 */ /* 0x000fe2000f8e0200 */
[----:B------:R-:W3:Y:S01]  /*0660*/  LDC.64 R8, c[0x0][0x388] ;  /* 0x0000e200ff087b82 */ /* 0x000ee20000000a00 */
[----:B------:R-:W-:Y:S02]  /*0670*/  MOV R15, UR19 ;  /* 0x00000013000f7c02 */ /* 0x000fe40008000f00 */
[----:B------:R-:W-:Y:S01]  /*0680*/  MOV R17, UR19 ;  /* 0x0000001300117c02 */ /* 0x000fe20008000f00 */
[----:B-1----:R-:W-:-:S04]  /*0690*/  IMAD.WIDE R6, R5, 0x4, R6 ;  /* 0x0000000405067825 */ /* 0x002fc800078e0206 */
[----:B------:R-:W-:Y:S02]  /*06a0*/  IMAD.WIDE.U32 R10, R11, 0x4, R6 ;  /* 0x000000040b0a7825 */ /* 0x000fe400078e0006 */
[----:B0-----:R-:W4:Y:S02]  /*06b0*/  LDG.E R6, desc[UR16][R6.64] ;  /* 0x0000001006067981 */ /* 0x001f24000c1e1900 */
[----:B---3--:R-:W-:Y:S01]  /*06c0*/  IMAD.WIDE.U32 R8, R3, 0x4, R8 ;  /* 0x0000000403087825 */ /* 0x008fe200078e0008 */
[----:B------:R-:W-:Y:S02]  /*06d0*/  IADD3.X R3, PT, PT, RZ, RZ, RZ, P0, !PT ;  /* 0x000000ffff037210 */ /* 0x000fe400007fe4ff */
[----:B--2---:R-:W-:-:S03]  /*06e0*/  LEA R4, P0, R14, UR6, 0x2 ;  /* 0x000000060e047c11 */ /* 0x004fc6000f8010ff */
[----:B------:R-:W4:Y:S01]  /*06f0*/  LDG.E R9, desc[UR16][R8.64] ;  /* 0x0000001008097981 */ /* 0x000f22000c1e1900 */
[----:B------:R-:W-:Y:S01]  /*0700*/  LEA.HI.X R5, R14, UR7, R3, 0x2, P0 ;  /* 0x000000070e057c11 */ /* 0x000fe200080f1403 */
[----:B------:R-:W-:Y:S02]  /*0710*/  IMAD.WIDE.U32 R14, R15, 0x4, R10 ;  /* 0x000000040f0e7825 */ /* 0x000fe400078e000a */
[----:B------:R-:W2:Y:S04]  /*0720*/  LDG.E R3, desc[UR16][R10.64] ;  /* 0x000000100a037981 */ /* 0x000ea8000c1e1900 */
[----:B------:R-:W2:Y:S01]  /*0730*/  LDG.E R18, desc[UR16][R4.64+0x4] ;  /* 0x0000041004127981 */ /* 0x000ea2000c1e1900 */
[----:B------:R-:W-:-:S03]  /*0740*/  IMAD.WIDE.U32 R16, R17, 0x4, R14 ;  /* 0x0000000411107825 */ /* 0x000fc600078e000e */
[----:B------:R-:W3:Y:S04]  /*0750*/  LDG.E R19, desc[UR16][R14.64] ;  /* 0x000000100e137981 */ /* 0x000ee8000c1e1900 */
[----:B------:R-:W3:Y:S04]  /*0760*/  LDG.E R20, desc[UR16][R4.64+0x8] ;  /* 0x0000081004147981 */ /* 0x000ee8000c1e1900 */
[----:B------:R-:W5:Y:S04]  /*0770*/  LDG.E R22, desc[UR16][R4.64+0xc] ;  /* 0x00000c1004167981 */ /* 0x000f68000c1e1900 */
[----:B------:R-:W5:Y:S01]  /*0780*/  LDG.E R16, desc[UR16][R16.64] ;  /* 0x0000001010107981 */ /* 0x000f62000c1e1900 */
[----:B------:R-:W-:Y:S01]  /*0790*/  UIADD3 UR4, UPT, UPT, UR4, 0x4, URZ ;  /* 0x0000000404047890 */ /* 0x000fe2000fffe0ff */
[----:B----4-:R-:W-:-:S04]  /*07a0*/  FFMA R9, R9, R6, R12 ;  /* 0x0000000609097223 */ /* 0x010fc8000000000c */
[----:B--2---:R-:W-:-:S04]  /*07b0*/  FFMA R3, R18, R3, R9 ;  /* 0x0000000312037223 */ /* 0x004fc80000000009 */
[----:B---3--:R-:W-:-:S04]  /*07c0*/  FFMA R3, R20, R19, R3 ;  /* 0x0000001314037223 */ /* 0x008fc80000000003 */
[----:B-----5:R-:W-:-:S07]  /*07d0*/  FFMA R12, R22, R16, R3 ;  /* 0x00000010160c7223 */ /* 0x020fce0000000003 */
.L_x_3:
[----:B------:R-:W-:Y:S05]  /*07e0*/  BRA.U !UP1, `(.L_x_0) ;  /* 0x0000000109b07547 */ /* 0x000fea000b800000 */
[----:B------:R-:W-:Y:S01]  /*07f0*/  UISETP.NE.AND UP0, UPT, UR5, 0x1, UPT ;  /* 0x000000010500788c */ /* 0x000fe2000bf05270 */
[----:B------:R-:W-:Y:S01]  /*0800*/  MOV R9, UR4 ;  /* 0x0000000400097c02 */ /* 0x000fe20008000f00 */
[----:B------:R-:W-:Y:S02]  /*0810*/  ULOP3.LUT UR5, UR19, 0x1, URZ, 0xc0, !UPT ;  /* 0x0000000113057892 */ /* 0x000fe4000f8ec0ff */
[----:B------:R-:W-:Y:S02]  /*0820*/  MOV R17, UR19 ;  /* 0x0000001300117c02 */ /* 0x000fe40008000f00 */
[----:B------:R-:W-:Y:S01]  /*0830*/  UISETP.NE.U32.AND UP1, UPT, UR5, 0x1, UPT ;  /* 0x000000010500788c */ /* 0x000fe2000bf25070 */
[----:B------:R-:W-:-:S04]  /*0840*/  PLOP3.LUT P1, PT, PT, PT, UP0, 0x80, 0x8 ;  /* 0x000000000008781c */ /* 0x000fc80003f2f008 */
[----:B------:R-:W1:Y:S01]  /*0850*/  @UP0 LDCU.64 UR6, c[0x0][0x388] ;  /* 0x00007100ff0607ac */ /* 0x000e620008000a00 */
[----:B------:R-:W-:Y:S01]  /*0860*/  PLOP3.LUT P0, PT, PT, PT, UP1, 0x80, 0x8 ;  /* 0x000000000008781c */ /* 0x000fe20003f0f018 */
[----:B------:R-:W2:Y:S01]  /*0870*/  @UP0 LDCU.64 UR8, c[0x0][0x390] ;  /* 0x00007200ff0807ac */ /* 0x000ea20008000a00 */
[----:B------:R-:W3:Y:S06]  /*0880*/  @UP0 LDCU.64 UR10, c[0x0][0x388] ;  /* 0x00007100ff0a07ac */ /* 0x000eec0008000a00 */
[C---:B------:R-:W-:Y:S02]  /*0890*/  @P1 IADD3 R3, PT, PT, R2.reuse, UR4, RZ ;  /* 0x0000000402031c10 */ /* 0x040fe4000fffe0ff */
[----:B------:R-:W-:Y:S01]  /*08a0*/  @P1 IADD3 R5, P2, PT, R2, UR4, RZ ;  /* 0x0000000402051c10 */ /* 0x000fe2000ff5e0ff */
[----:B------:R-:W4:Y:S03]  /*08b0*/  @!UP1 LDCU.64 UR12, c[0x0][0x388] ;  /* 0x00007100ff0c97ac */ /* 0x000f260008000a00 */
[----:B------:R-:W-:Y:S01]  /*08c0*/  @P1 IADD3.X R8, PT, PT, RZ, RZ, RZ, P2, !PT ;  /* 0x000000ffff081210 */ /* 0x000fe200017fe4ff */
[----:B------:R-:W-:Y:S01]  /*08d0*/  @UP0 UIADD3 UR4, UPT, UPT, UR4, 0x2, URZ ;  /* 0x0000000204040890 */ /* 0x000fe2000fffe0ff */
[----:B-1----:R-:W-:-:S02]  /*08e0*/  MOV R14, UR6 ;  /* 0x00000006000e7c02 */ /* 0x002fc40008000f00 */
[----:B------:R-:W-:Y:S01]  /*08f0*/  MOV R15, UR7 ;  /* 0x00000007000f7c02 */ /* 0x000fe20008000f00 */
[----:B------:R-:W1:Y:S01]  /*0900*/  @!UP1 LDCU.64 UR6, c[0x0][0x390] ;  /* 0x00007200ff0697ac */ /* 0x000e620008000a00 */
[----:B--2---:R-:W-:Y:S01]  /*0910*/  MOV R6, UR8 ;  /* 0x0000000800067c02 */ /* 0x004fe20008000f00 */
[----:B------:R-:W-:Y:S02]  /*0920*/  IMAD.U32 R7, RZ, RZ, UR9 ;  /* 0x00000009ff077e24 */ /* 0x000fe4000f8e00ff */
[----:B------:R-:W-:Y:S01]  /*0930*/  @P1 IMAD.WIDE.U32 R14, R3, 0x4, R14 ;  /* 0x00000004030e1825 */ /* 0x000fe200078e000e */
[----:B---3--:R-:W-:-:S03]  /*0940*/  @P1 LEA R4, P2, R5, UR10, 0x2 ;  /* 0x0000000a05041c11 */ /* 0x008fc6000f8410ff */
[----:B------:R-:W-:Y:S01]  /*0950*/  @P1 IMAD R3, R9, UR19, R0 ;  /* 0x0000001309031c24 */ /* 0x000fe2000f8e0200 */
[----:B------:R-:W-:-:S03]  /*0960*/  MOV R21, UR4 ;  /* 0x0000000400157c02 */ /* 0x000fc60008000f00 */
[----:B------:R-:W-:Y:S01]  /*0970*/  @P1 IMAD.WIDE R6, R3, 0x4, R6 ;  /* 0x0000000403061825 */ /* 0x000fe200078e0206 */
[----:B------:R-:W-:Y:S01]  /*0980*/  @P1 LEA.HI.X R5, R5, UR11, R8, 0x2, P2 ;  /* 0x0000000b05051c11 */ /* 0x000fe200090f1408 */
[----:B0-----:R-:W2:Y:S01]  /*0990*/  @P1 LDG.E R3, desc[UR16][R14.64] ;  /* 0x000000100e031981 */ /* 0x001ea2000c1e1900 */
[----:B----4-:R-:W-:Y:S01]  /*09a0*/  MOV R8, UR12 ;  /* 0x0000000c00087c02 */ /* 0x010fe20008000f00 */
[----:B------:R-:W-:Y:S01]  /*09b0*/  @!P0 IMAD R21, R21, UR19, R0 ;  /* 0x0000001315158c24 */ /* 0x000fe2000f8e0200 */
[----:B------:R-:W-:Y:S01]  /*09c0*/  MOV R9, UR13 ;  /* 0x0000000d00097c02 */ /* 0x000fe20008000f00 */
[----:B------:R-:W-:Y:S01]  /*09d0*/  @P1 IMAD.WIDE.U32 R16, R17, 0x4, R6 ;  /* 0x0000000411101825 */ /* 0x000fe200078e0006 */
[----:B------:R-:W-:Y:S01]  /*09e0*/  @!P0 IADD3 R19, PT, PT, R2, UR4, RZ ;  /* 0x0000000402138c10 */ /* 0x000fe2000fffe0ff */
[----:B------:R-:W2:Y:S01]  /*09f0*/  @P1 LDG.E R6, desc[UR16][R6.64] ;  /* 0x0000001006061981 */ /* 0x000ea2000c1e1900 */
[----:B-1----:R-:W-:Y:S02]  /*0a00*/  MOV R10, UR6 ;  /* 0x00000006000a7c02 */ /* 0x002fe40008000f00 */
[----:B------:R-:W-:Y:S01]  /*0a10*/  MOV R11, UR7 ;  /* 0x00000007000b7c02 */ /* 0x000fe20008000f00 */
[----:B------:R-:W-:Y:S01]  /*0a20*/  @!P0 IMAD.WIDE.U32 R8, R19, 0x4, R8 ;  /* 0x0000000413088825 */ /* 0x000fe200078e0008 */
[----:B------:R-:W3:Y:S03]  /*0a30*/  @P1 LDG.E R16, desc[UR16][R16.64] ;  /* 0x0000001010101981 */ /* 0x000ee6000c1e1900 */
[----:B------:R-:W-:Y:S01]  /*0a40*/  @!P0 IMAD.WIDE R10, R21, 0x4, R10 ;  /* 0x00000004150a8825 */ /* 0x000fe200078e020a */
[----:B------:R-:W3:Y:S04]  /*0a50*/  @P1 LDG.E R4, desc[UR16][R4.64+0x4] ;  /* 0x0000041004041981 */ /* 0x000ee8000c1e1900 */
[----:B------:R-:W4:Y:S04]  /*0a60*/  @!P0 LDG.E R9, desc[UR16][R8.64] ;  /* 0x0000001008098981 */ /* 0x000f28000c1e1900 */
[----:B------:R-:W4:Y:S01]  /*0a70*/  @!P0 LDG.E R10, desc[UR16][R10.64] ;  /* 0x000000100a0a8981 */ /* 0x000f22000c1e1900 */
[----:B--2---:R-:W-:-:S04]  /*0a80*/  @P1 FFMA R3, R3, R6, R12 ;  /* 0x0000000603031223 */ /* 0x004fc8000000000c */
[----:B---3--:R-:W-:-:S04]  /*0a90*/  @P1 FFMA R12, R4, R16, R3 ;  /* 0x00000010040c1223 */ /* 0x008fc80000000003 */
[----:B----4-:R-:W-:-:S07]  /*0aa0*/  @!P0 FFMA R12, R9, R10, R12 ;  /* 0x0000000a090c8223 */ /* 0x010fce000000000c */
.L_x_0:
[----:B------:R-:W1:Y:S01]  /*0ab0*/  LDC.64 R2, c[0x0][0x380] ;  /* 0x0000e000ff027b82 */ /* 0x000e620000000a00 */
[----:B------:R-:W-:-:S04]  /*0ac0*/  IMAD R13, R13, UR19, R0 ;  /* 0x000000130d0d7c24 */ /* 0x000fc8000f8e0200 */
[----:B-1----:R-:W-:-:S05]  /*0ad0*/  IMAD.WIDE R2, R13, 0x4, R2 ;  /* 0x000000040d027825 */ /* 0x002fca00078e0202 */
[----:B0-----:R-:W-:Y:S01]  /*0ae0*/  STG.E desc[UR16][R2.64], R12 ;  /* 0x0000000c02007986 */ /* 0x001fe2000c101910 */
[----:B------:R-:W-:Y:S05]  /*0af0*/  EXIT ;  /* 0x000000000000794d */ /* 0x000fea0003800000 */
.L_x_4:
[----:B------:R-:W-:-:S00]  /*0b00*/  BRA `(.L_x_4) ;  /* 0xfffffffc00fc7947 */ /* 0x000fc0000383ffff */
[----:B------:R-:W-:-:S00]  /*0b10*/  NOP ;  /* 0x0000000000007918 */ /* 0x000fc00000000000 */
        /* <DEDUP_REMOVED lines=14> */
.L_x_5:


//--------------------- .nv.shared.reserved.0     --------------------------
	.section	.nv.shared.reserved.0,"aw",@nobits
	.weak		__nv_reservedSMEM_offset_0_alias
	.size		__nv_reservedSMEM_offset_0_alias, 0, 64
	.other		__nv_reservedSMEM_offset_0_alias,@"STO_CUDA_RESERVED_SHARED STV_DEFAULT"
__nv_reservedSMEM_offset_0_alias:
	.zero		0
	.zero		64


//--------------------- .nv.constant0._Z14matrixMultiplyPfPKfS1_ii --------------------------
	.section	.nv.constant0._Z14matrixMultiplyPfPKfS1_ii,"a",@progbits
	.sectionflags	@""
	.align	4
.nv.constant0._Z14matrixMultiplyPfPKfS1_ii:
	.zero		928


//--------------------- SYMBOLS --------------------------

	.type		.nv.reservedSmem.offset0,@object
	.size		.nv.reservedSmem.offset0,0x4
